//
// Generated by NVIDIA NVVM Compiler
//
// Compiler Build ID: CL-36424714
// Cuda compilation tools, release 13.0, V13.0.88
// Based on NVVM 20.0.0
//

.version 9.0
.target sm_100
.address_size 64

	// .globl	dequantize_awq_kernel
.const .align 4 .b8 AWQ_REVERSE_ORDER[32] = {0, 0, 0, 0, 4, 0, 0, 0, 1, 0, 0, 0, 5, 0, 0, 0, 2, 0, 0, 0, 6, 0, 0, 0, 3, 0, 0, 0, 7};

.visible .entry dequantize_awq_kernel(
	.param .u64 .ptr .align 1 dequantize_awq_kernel_param_0,
	.param .u64 .ptr .align 1 dequantize_awq_kernel_param_1,
	.param .u64 .ptr .align 1 dequantize_awq_kernel_param_2,
	.param .u64 .ptr .align 1 dequantize_awq_kernel_param_3,
	.param .u64 .ptr .align 1 dequantize_awq_kernel_param_4,
	.param .u32 dequantize_awq_kernel_param_5,
	.param .u32 dequantize_awq_kernel_param_6,
	.param .u32 dequantize_awq_kernel_param_7
)
{
	.reg .pred 	%p<12>;
	.reg .b16 	%rs<17>;
	.reg .b32 	%r<84>;
	.reg .b32 	%f<25>;
	.reg .b64 	%rd<21>;

	ld.param.u64 	%rd1, [dequantize_awq_kernel_param_0];
	ld.param.u64 	%rd2, [dequantize_awq_kernel_param_1];
	ld.param.u64 	%rd3, [dequantize_awq_kernel_param_2];
	ld.param.u64 	%rd4, [dequantize_awq_kernel_param_3];
	ld.param.u64 	%rd5, [dequantize_awq_kernel_param_4];
	ld.param.u32 	%r10, [dequantize_awq_kernel_param_5];
	ld.param.u32 	%r8, [dequantize_awq_kernel_param_6];
	ld.param.u32 	%r9, [dequantize_awq_kernel_param_7];
	shr.s32 	%r11, %r8, 31;
	shr.u32 	%r12, %r11, 29;
	add.s32 	%r13, %r8, %r12;
	shr.s32 	%r1, %r13, 3;
	mov.u32 	%r14, %ctaid.y;
	mov.u32 	%r15, %ntid.y;
	mov.u32 	%r16, %tid.y;
	mad.lo.s32 	%r2, %r14, %r15, %r16;
	mov.u32 	%r17, %ctaid.x;
	mov.u32 	%r18, %ntid.x;
	mov.u32 	%r19, %tid.x;
	mad.lo.s32 	%r3, %r17, %r18, %r19;
	setp.ge.s32 	%p1, %r2, %r10;
	setp.ge.s32 	%p2, %r3, %r1;
	or.pred  	%p3, %p1, %p2;
	setp.eq.s64 	%p4, %rd1, 0;
	or.pred  	%p5, %p4, %p3;
	setp.eq.s64 	%p6, %rd2, 0;
	or.pred  	%p7, %p6, %p5;
	setp.eq.s64 	%p8, %rd3, 0;
	or.pred  	%p9, %p8, %p7;
	@%p9 bra 	$L__BB0_6;
	setp.eq.s64 	%p10, %rd4, 0;
	@%p10 bra 	$L__BB0_4;
	cvta.to.global.u64 	%rd6, %rd4;
	mul.wide.u32 	%rd7, %r2, 4;
	add.s64 	%rd8, %rd6, %rd7;
	ld.global.nc.u32 	%r83, [%rd8];
	setp.gt.s32 	%p11, %r83, -1;
	@%p11 bra 	$L__BB0_5;
	div.s32 	%r83, %r2, %r9;
	bra.uni 	$L__BB0_5;
$L__BB0_4:
	div.s32 	%r83, %r2, %r9;
$L__BB0_5:
	mad.lo.s32 	%r20, %r1, %r2, %r3;
	cvta.to.global.u64 	%rd9, %rd1;
	mul.wide.s32 	%rd10, %r20, 4;
	add.s64 	%rd11, %rd9, %rd10;
	mad.lo.s32 	%r21, %r83, %r1, %r3;
	cvta.to.global.u64 	%rd12, %rd2;
	mul.wide.s32 	%rd13, %r21, 4;
	add.s64 	%rd14, %rd12, %rd13;
	shl.b32 	%r22, %r3, 3;
	ld.global.nc.u32 	%r23, [%rd14];
	ld.global.nc.u32 	%r24, [%rd11];
	ld.const.u32 	%r25, [AWQ_REVERSE_ORDER];
	shl.b32 	%r26, %r25, 2;
	shr.u32 	%r27, %r24, %r26;
	and.b32  	%r28, %r27, 15;
	shr.u32 	%r29, %r23, %r26;
	and.b32  	%r30, %r29, 15;
	mad.lo.s32 	%r31, %r83, %r8, %r22;
	cvta.to.global.u64 	%rd15, %rd3;
	mul.wide.s32 	%rd16, %r31, 2;
	add.s64 	%rd17, %rd15, %rd16;
	ld.global.nc.u16 	%rs1, [%rd17];
	sub.s32 	%r32, %r28, %r30;
	cvt.rn.f32.s32 	%f17, %r32;
	// begin inline asm
	{  cvt.f32.f16 %f1, %rs1;}

	// end inline asm
	mul.f32 	%f2, %f1, %f17;
	// begin inline asm
	{  cvt.rn.f16.f32 %rs2, %f2;}

	// end inline asm
	mad.lo.s32 	%r33, %r8, %r2, %r22;
	cvta.to.global.u64 	%rd18, %rd5;
	mul.wide.s32 	%rd19, %r33, 2;
	add.s64 	%rd20, %rd18, %rd19;
	st.global.u16 	[%rd20], %rs2;
	ld.const.u32 	%r34, [AWQ_REVERSE_ORDER+4];
	shl.b32 	%r35, %r34, 2;
	shr.u32 	%r36, %r24, %r35;
	and.b32  	%r37, %r36, 15;
	shr.u32 	%r38, %r23, %r35;
	and.b32  	%r39, %r38, 15;
	ld.global.nc.u16 	%rs3, [%rd17+2];
	sub.s32 	%r40, %r37, %r39;
	cvt.rn.f32.s32 	%f18, %r40;
	// begin inline asm
	{  cvt.f32.f16 %f3, %rs3;}

	// end inline asm
	mul.f32 	%f4, %f3, %f18;
	// begin inline asm
	{  cvt.rn.f16.f32 %rs4, %f4;}

	// end inline asm
	st.global.u16 	[%rd20+2], %rs4;
	ld.const.u32 	%r41, [AWQ_REVERSE_ORDER+8];
	shl.b32 	%r42, %r41, 2;
	shr.u32 	%r43, %r24, %r42;
	and.b32  	%r44, %r43, 15;
	shr.u32 	%r45, %r23, %r42;
	and.b32  	%r46, %r45, 15;
	ld.global.nc.u16 	%rs5, [%rd17+4];
	sub.s32 	%r47, %r44, %r46;
	cvt.rn.f32.s32 	%f19, %r47;
	// begin inline asm
	{  cvt.f32.f16 %f5, %rs5;}

	// end inline asm
	mul.f32 	%f6, %f5, %f19;
	// begin inline asm
	{  cvt.rn.f16.f32 %rs6, %f6;}

	// end inline asm
	st.global.u16 	[%rd20+4], %rs6;
	ld.const.u32 	%r48, [AWQ_REVERSE_ORDER+12];
	shl.b32 	%r49, %r48, 2;
	shr.u32 	%r50, %r24, %r49;
	and.b32  	%r51, %r50, 15;
	shr.u32 	%r52, %r23, %r49;
	and.b32  	%r53, %r52, 15;
	ld.global.nc.u16 	%rs7, [%rd17+6];
	sub.s32 	%r54, %r51, %r53;
	cvt.rn.f32.s32 	%f20, %r54;
	// begin inline asm
	{  cvt.f32.f16 %f7, %rs7;}

	// end inline asm
	mul.f32 	%f8, %f7, %f20;
	// begin inline asm
	{  cvt.rn.f16.f32 %rs8, %f8;}

	// end inline asm
	st.global.u16 	[%rd20+6], %rs8;
	ld.const.u32 	%r55, [AWQ_REVERSE_ORDER+16];
	shl.b32 	%r56, %r55, 2;
	shr.u32 	%r57, %r24, %r56;
	and.b32  	%r58, %r57, 15;
	shr.u32 	%r59, %r23, %r56;
	and.b32  	%r60, %r59, 15;
	ld.global.nc.u16 	%rs9, [%rd17+8];
	sub.s32 	%r61, %r58, %r60;
	cvt.rn.f32.s32 	%f21, %r61;
	// begin inline asm
	{  cvt.f32.f16 %f9, %rs9;}

	// end inline asm
	mul.f32 	%f10, %f9, %f21;
	// begin inline asm
	{  cvt.rn.f16.f32 %rs10, %f10;}

	// end inline asm
	st.global.u16 	[%rd20+8], %rs10;
	ld.const.u32 	%r62, [AWQ_REVERSE_ORDER+20];
	shl.b32 	%r63, %r62, 2;
	shr.u32 	%r64, %r24, %r63;
	and.b32  	%r65, %r64, 15;
	shr.u32 	%r66, %r23, %r63;
	and.b32  	%r67, %r66, 15;
	ld.global.nc.u16 	%rs11, [%rd17+10];
	sub.s32 	%r68, %r65, %r67;
	cvt.rn.f32.s32 	%f22, %r68;
	// begin inline asm
	{  cvt.f32.f16 %f11, %rs11;}

	// end inline asm
	mul.f32 	%f12, %f11, %f22;
	// begin inline asm
	{  cvt.rn.f16.f32 %rs12, %f12;}

	// end inline asm
	st.global.u16 	[%rd20+10], %rs12;
	ld.const.u32 	%r69, [AWQ_REVERSE_ORDER+24];
	shl.b32 	%r70, %r69, 2;
	shr.u32 	%r71, %r24, %r70;
	and.b32  	%r72, %r71, 15;
	shr.u32 	%r73, %r23, %r70;
	and.b32  	%r74, %r73, 15;
	ld.global.nc.u16 	%rs13, [%rd17+12];
	sub.s32 	%r75, %r72, %r74;
	cvt.rn.f32.s32 	%f23, %r75;
	// begin inline asm
	{  cvt.f32.f16 %f13, %rs13;}

	// end inline asm
	mul.f32 	%f14, %f13, %f23;
	// begin inline asm
	{  cvt.rn.f16.f32 %rs14, %f14;}

	// end inline asm
	st.global.u16 	[%rd20+12], %rs14;
	ld.const.u32 	%r76, [AWQ_REVERSE_ORDER+28];
	shl.b32 	%r77, %r76, 2;
	shr.u32 	%r78, %r24, %r77;
	and.b32  	%r79, %r78, 15;
	shr.u32 	%r80, %r23, %r77;
	and.b32  	%r81, %r80, 15;
	ld.global.nc.u16 	%rs15, [%rd17+14];
	sub.s32 	%r82, %r79, %r81;
	cvt.rn.f32.s32 	%f24, %r82;
	// begin inline asm
	{  cvt.f32.f16 %f15, %rs15;}

	// end inline asm
	mul.f32 	%f16, %f15, %f24;
	// begin inline asm
	{  cvt.rn.f16.f32 %rs16, %f16;}

	// end inline asm
	st.global.u16 	[%rd20+14], %rs16;
$L__BB0_6:
	ret;

}


// ===== COMPILED SASS (sm_100) =====

	.target	sm_100

	.elftype	@"ET_EXEC"


//--------------------- .note.nv.tkinfo           --------------------------
	.section	.note.nv.tkinfo,"",@"SHT_NOTE"
	.sectionflags	@"SHF_NOTE_NV_TKINFO"
	.tkinfo
        /*0018*/ 	.word	0x00000002
        /*0030*/ 	.string	""
        /*0030*/ 	.string	"ptxas"
        /*0030*/ 	.string	"Cuda compilation tools, release 13.0, V13.0.88"
        /*0030*/ 	.string	"Build cuda_13.0.r13.0/compiler.36424714_0"
        /*0030*/ 	.string	"-arch sm_100 -m 64 "



//--------------------- .note.nv.cuinfo           --------------------------
	.section	.note.nv.cuinfo,"",@"SHT_NOTE"
	.sectionflags	@"SHF_NOTE_NV_CUINFO"
        /*0018*/ 	.short	0x0002
        /*001a*/ 	.short	0x0064
        /*001c*/ 	.short	0x0082
	.zero		2


//--------------------- .nv.info                  --------------------------
	.section	.nv.info,"",@"SHT_CUDA_INFO"
	.align	4


	//----- nvinfo : EIATTR_REGCOUNT
	.align		4
        /*0000*/ 	.byte	0x04, 0x2f
        /*0002*/ 	.short	(.L_2 - .L_1)
	.align		4
.L_1:
        /*0004*/ 	.word	index@(dequantize_awq_kernel)
        /*0008*/ 	.word	0x0000001a


	//----- nvinfo : EIATTR_FRAME_SIZE
	.align		4
.L_2:
        /*000c*/ 	.byte	0x04, 0x11
        /*000e*/ 	.short	(.L_4 - .L_3)
	.align		4
.L_3:
        /*0010*/ 	.word	index@(dequantize_awq_kernel)
        /*0014*/ 	.word	0x00000000


	//----- nvinfo : EIATTR_MIN_STACK_SIZE
	.align		4
.L_4:
        /*0018*/ 	.byte	0x04, 0x12
        /*001a*/ 	.short	(.L_6 - .L_5)
	.align		4
.L_5:
        /*001c*/ 	.word	index@(dequantize_awq_kernel)
        /*0020*/ 	.word	0x00000000
.L_6:


//--------------------- .nv.compat                --------------------------
	.section	.nv.compat,"",@"SHT_CUDA_COMPAT_INFO"
	.align	4
        /*0000*/ 	.byte	0x02, 0x09, 0x00, 0x00, 0x02, 0x02, 0x01, 0x00, 0x02, 0x05, 0x05, 0x00, 0x03, 0x07, 0x01, 0x01
        /*0010*/ 	.byte	0x02, 0x03, 0x00, 0x00, 0x02, 0x06, 0x01, 0x00, 0x04, 0x0b, 0x08, 0x00, 0x09, 0x00, 0x00, 0x00
        /*0020*/ 	.byte	0x00, 0x00, 0x00, 0x00


//--------------------- .nv.info.dequantize_awq_kernel --------------------------
	.section	.nv.info.dequantize_awq_kernel,"",@"SHT_CUDA_INFO"
	.sectionflags	@""
	.align	4


	//----- nvinfo : EIATTR_CUDA_API_VERSION
	.align		4
        /*0000*/ 	.byte	0x04, 0x37
        /*0002*/ 	.short	(.L_8 - .L_7)
.L_7:
        /*0004*/ 	.word	0x00000082


	//----- nvinfo : EIATTR_KPARAM_INFO
	.align		4
.L_8:
        /*0008*/ 	.byte	0x04, 0x17
        /*000a*/ 	.short	(.L_10 - .L_9)
.L_9:
        /*000c*/ 	.word	0x00000000
        /*0010*/ 	.short	0x0007
        /*0012*/ 	.short	0x0030
        /*0014*/ 	.byte	0x00, 0xf0, 0x11, 0x00


	//----- nvinfo : EIATTR_KPARAM_INFO
	.align		4
.L_10:
        /*0018*/ 	.byte	0x04, 0x17
        /*001a*/ 	.short	(.L_12 - .L_11)
.L_11:
        /*001c*/ 	.word	0x00000000
        /*0020*/ 	.short	0x0006
        /*0022*/ 	.short	0x002c
        /*0024*/ 	.byte	0x00, 0xf0, 0x11, 0x00


	//----- nvinfo : EIATTR_KPARAM_INFO
	.align		4
.L_12:
        /*0028*/ 	.byte	0x04, 0x17
        /*002a*/ 	.short	(.L_14 - .L_13)
.L_13:
        /*002c*/ 	.word	0x00000000
        /*0030*/ 	.short	0x0005
        /*0032*/ 	.short	0x0028
        /*0034*/ 	.byte	0x00, 0xf0, 0x11, 0x00


	//----- nvinfo : EIATTR_KPARAM_INFO
	.align		4
.L_14:
        /*0038*/ 	.byte	0x04, 0x17
        /*003a*/ 	.short	(.L_16 - .L_15)
.L_15:
        /*003c*/ 	.word	0x00000000
        /*0040*/ 	.short	0x0004
        /*0042*/ 	.short	0x0020
        /*0044*/ 	.byte	0x00, 0xf5, 0x21, 0x00


	//----- nvinfo : EIATTR_KPARAM_INFO
	.align		4
.L_16:
        /*0048*/ 	.byte	0x04, 0x17
        /*004a*/ 	.short	(.L_18 - .L_17)
.L_17:
        /*004c*/ 	.word	0x00000000
        /*0050*/ 	.short	0x0003
        /*0052*/ 	.short	0x0018
        /*0054*/ 	.byte	0x00, 0xf5, 0x21, 0x00


	//----- nvinfo : EIATTR_KPARAM_INFO
	.align		4
.L_18:
        /*0058*/ 	.byte	0x04, 0x17
        /*005a*/ 	.short	(.L_20 - .L_19)
.L_19:
        /*005c*/ 	.word	0x00000000
        /*0060*/ 	.short	0x0002
        /*0062*/ 	.short	0x0010
        /*0064*/ 	.byte	0x00, 0xf5, 0x21, 0x00


	//----- nvinfo : EIATTR_KPARAM_INFO
	.align		4
.L_20:
        /*0068*/ 	.byte	0x04, 0x17
        /*006a*/ 	.short	(.L_22 - .L_21)
.L_21:
        /*006c*/ 	.word	0x00000000
        /*0070*/ 	.short	0x0001
        /*0072*/ 	.short	0x0008
        /*0074*/ 	.byte	0x00, 0xf5, 0x21, 0x00


	//----- nvinfo : EIATTR_KPARAM_INFO
	.align		4
.L_22:
        /*0078*/ 	.byte	0x04, 0x17
        /*007a*/ 	.short	(.L_24 - .L_23)
.L_23:
        /*007c*/ 	.word	0x00000000
        /*0080*/ 	.short	0x0000
        /*0082*/ 	.short	0x0000
        /*0084*/ 	.byte	0x00, 0xf5, 0x21, 0x00


	//----- nvinfo : EIATTR_SPARSE_MMA_MASK
	.align		4
.L_24:
        /*0088*/ 	.byte	0x03, 0x50
        /*008a*/ 	.short	0x0000


	//----- nvinfo : EIATTR_MAXREG_COUNT
	.align		4
        /*008c*/ 	.byte	0x03, 0x1b
        /*008e*/ 	.short	0x00ff


	//----- nvinfo : EIATTR_MERCURY_ISA_VERSION
	.align		4
        /*0090*/ 	.byte	0x03, 0x5f
        /*0092*/ 	.short	0x0101


	//----- nvinfo : EIATTR_VRC_CTA_INIT_COUNT
	.align		4
        /*0094*/ 	.byte	0x02, 0x4a
	.zero		1
	.zero		1


	//----- nvinfo : EIATTR_EXIT_INSTR_OFFSETS
	.align		4
        /*0098*/ 	.byte	0x04, 0x1c
        /*009a*/ 	.short	(.L_26 - .L_25)


	//   ....[0]....
.L_25:
        /*009c*/ 	.word	0x00000170


	//   ....[1]....
        /*00a0*/ 	.word	0x00000c90


	//----- nvinfo : EIATTR_CRS_STACK_SIZE
	.align		4
.L_26:
        /*00a4*/ 	.byte	0x04, 0x1e
        /*00a6*/ 	.short	(.L_28 - .L_27)
.L_27:
        /*00a8*/ 	.word	0x00000000


	//----- nvinfo : EIATTR_CBANK_PARAM_SIZE
	.align		4
.L_28:
        /*00ac*/ 	.byte	0x03, 0x19
        /*00ae*/ 	.short	0x0034


	//----- nvinfo : EIATTR_PARAM_CBANK
	.align		4
        /*00b0*/ 	.byte	0x04, 0x0a
        /*00b2*/ 	.short	(.L_30 - .L_29)
	.align		4
.L_29:
        /*00b4*/ 	.word	index@(.nv.constant0.dequantize_awq_kernel)
        /*00b8*/ 	.short	0x0380
        /*00ba*/ 	.short	0x0034


	//----- nvinfo : EIATTR_SW_WAR
	.align		4
.L_30:
        /*00bc*/ 	.byte	0x04, 0x36
        /*00be*/ 	.short	(.L_32 - .L_31)
.L_31:
        /*00c0*/ 	.word	0x00000008
.L_32:


//--------------------- .nv.callgraph             --------------------------
	.section	.nv.callgraph,"",@"SHT_CUDA_CALLGRAPH"
	.align	4
	.sectionentsize	8
	.align		4
        /*0000*/ 	.word	0x00000000
	.align		4
        /*0004*/ 	.word	0xffffffff
	.align		4
        /*0008*/ 	.word	0x00000000
	.align		4
        /*000c*/ 	.word	0xfffffffe
	.align		4
        /*0010*/ 	.word	0x00000000
	.align		4
        /*0014*/ 	.word	0xfffffffd
	.align		4
        /*0018*/ 	.word	0x00000000
	.align		4
        /*001c*/ 	.word	0xfffffffc


//--------------------- .nv.constant3             --------------------------
	.section	.nv.constant3,"a",@progbits
	.align	4
.nv.constant3:
	.type		AWQ_REVERSE_ORDER,@object
	.size		AWQ_REVERSE_ORDER,(.L_0 - AWQ_REVERSE_ORDER)
AWQ_REVERSE_ORDER:
        /*0000*/ 	.byte	0x00, 0x00, 0x00, 0x00, 0x04, 0x00, 0x00, 0x00, 0x01, 0x00, 0x00, 0x00, 0x05, 0x00, 0x00, 0x00
        /*0010*/ 	.byte	0x02, 0x00, 0x00, 0x00, 0x06, 0x00, 0x00, 0x00, 0x03, 0x00, 0x00, 0x00, 0x07, 0x00, 0x00, 0x00
.L_0:


//--------------------- .text.dequantize_awq_kernel --------------------------
	.section	.text.dequantize_awq_kernel,"ax",@progbits
	.align	128
        .global         dequantize_awq_kernel
        .type           dequantize_awq_kernel,@function
        .size           dequantize_awq_kernel,(.L_x_4 - dequantize_awq_kernel)
        .other          dequantize_awq_kernel,@"STO_CUDA_ENTRY STV_DEFAULT"
dequantize_awq_kernel:
.text.dequantize_awq_kernel:
[----:B------:R-:W-:Y:S01]  /*0000*/  LDC R1, c[0x0][0x37c] ;  /* 0x0000df00ff017b82 */ /* 0x000fe20000000800 */
[----:B------:R-:W0:Y:S01]  /*0010*/  S2R R2, SR_TID.X ;  /* 0x0000000000027919 */ /* 0x000e220000002100 */
[----:B------:R-:W1:Y:S06]  /*0020*/  LDCU.64 UR18, c[0x0][0x3a8] ;  /* 0x00007500ff1277ac */ /* 0x000e6c0008000a00 */
[----:B------:R-:W2:Y:S01]  /*0030*/  LDC R0, c[0x0][0x364] ;  /* 0x0000d900ff007b82 */ /* 0x000ea20000000800 */
[----:B------:R-:W2:Y:S01]  /*0040*/  S2R R5, SR_TID.Y ;  /* 0x0000000000057919 */ /* 0x000ea20000002200 */
[----:B------:R-:W3:Y:S01]  /*0050*/  LDCU.128 UR8, c[0x0][0x380] ;  /* 0x00007000ff0877ac */ /* 0x000ee20008000c00 */
[----:B------:R-:W4:Y:S05]  /*0060*/  LDCU.64 UR12, c[0x0][0x390] ;  /* 0x00007200ff0c77ac */ /* 0x000f2a0008000a00 */
[----:B------:R-:W0:Y:S08]  /*0070*/  S2UR UR6, SR_CTAID.X ;  /* 0x00000000000679c3 */ /* 0x000e300000002500 */
[----:B------:R-:W0:Y:S01]  /*0080*/  LDC R3, c[0x0][0x360] ;  /* 0x0000d800ff037b82 */ /* 0x000e220000000800 */
[----:B-1----:R-:W-:-:S04]  /*0090*/  USHF.R.S32.HI UR4, URZ, 0x1f, UR19 ;  /* 0x0000001fff047899 */ /* 0x002fc80008011413 */
[----:B------:R-:W-:Y:S01]  /*00a0*/  ULEA.HI UR4, UR4, UR19, URZ, 0x3 ;  /* 0x0000001304047291 */ /* 0x000fe2000f8f18ff */
[----:B---3--:R-:W-:Y:S02]  /*00b0*/  ISETP.EQ.U32.AND P0, PT, RZ, UR8, PT ;  /* 0x00000008ff007c0c */ /* 0x008fe4000bf02070 */
[----:B------:R-:W2:Y:S01]  /*00c0*/  S2UR UR5, SR_CTAID.Y ;  /* 0x00000000000579c3 */ /* 0x000ea20000002600 */
[----:B------:R-:W-:Y:S01]  /*00d0*/  USHF.R.S32.HI UR4, URZ, 0x3, UR4 ;  /* 0x00000003ff047899 */ /* 0x000fe20008011404 */
[----:B0-----:R-:W-:-:S05]  /*00e0*/  IMAD R3, R3, UR6, R2 ;  /* 0x0000000603037c24 */ /* 0x001fca000f8e0202 */
[----:B------:R-:W-:Y:S01]  /*00f0*/  ISETP.GE.AND P1, PT, R3, UR4, PT ;  /* 0x0000000403007c0c */ /* 0x000fe2000bf26270 */
[----:B--2---:R-:W-:-:S05]  /*0100*/  IMAD R0, R0, UR5, R5 ;  /* 0x0000000500007c24 */ /* 0x004fca000f8e0205 */
[----:B------:R-:W-:Y:S02]  /*0110*/  ISETP.GE.OR P2, PT, R0, UR18, P1 ;  /* 0x0000001200007c0c */ /* 0x000fe40008f46670 */
[----:B------:R-:W-:Y:S02]  /*0120*/  ISETP.EQ.U32.AND P1, PT, RZ, UR10, PT ;  /* 0x0000000aff007c0c */ /* 0x000fe4000bf22070 */
[----:B------:R-:W-:Y:S02]  /*0130*/  ISETP.EQ.OR.EX P2, PT, RZ, UR9, P2, P0 ;  /* 0x00000009ff007c0c */ /* 0x000fe40009742700 */
[----:B----4-:R-:W-:Y:S02]  /*0140*/  ISETP.EQ.U32.AND P0, PT, RZ, UR12, PT ;  /* 0x0000000cff007c0c */ /* 0x010fe4000bf02070 */
[----:B------:R-:W-:-:S04]  /*0150*/  ISETP.EQ.OR.EX P1, PT, RZ, UR11, P2, P1 ;  /* 0x0000000bff007c0c */ /* 0x000fc80009722710 */
[----:B------:R-:W-:-:S13]  /*0160*/  ISETP.EQ.OR.EX P0, PT, RZ, UR13, P1, P0 ;  /* 0x0000000dff007c0c */ /* 0x000fda0008f02700 */
[----:B------:R-:W-:Y:S05]  /*0170*/  @P0 EXIT ;  /* 0x000000000000094d */ /* 0x000fea0003800000 */
[----:B------:R-:W0:Y:S01]  /*0180*/  LDCU.64 UR6, c[0x0][0x398] ;  /* 0x00007300ff0677ac */ /* 0x000e220008000a00 */
[----:B------:R-:W-:Y:S01]  /*0190*/  BSSY.RECONVERGENT B0, `(.L_x_0) ;  /* 0x000003e000007945 */ /* 0x000fe20003800200 */
[----:B------:R-:W1:Y:S01]  /*01a0*/  LDCU.64 UR16, c[0x0][0x358] ;  /* 0x00006b00ff1077ac */ /* 0x000e620008000a00 */
[----:B0-----:R-:W-:-:S04]  /*01b0*/  UISETP.NE.U32.AND UP0, UPT, UR6, URZ, UPT ;  /* 0x000000ff0600728c */ /* 0x001fc8000bf05070 */
[----:B------:R-:W-:-:S09]  /*01c0*/  UISETP.NE.AND.EX UP0, UPT, UR7, URZ, UPT, UP0 ;  /* 0x000000ff0700728c */ /* 0x000fd2000bf05300 */
[----:B-1----:R-:W-:Y:S05]  /*01d0*/  BRA.U !UP0, `(.L_x_1) ;  /* 0x00000001087c7547 */ /* 0x002fea000b800000 */
[----:B------:R-:W0:Y:S02]  /*01e0*/  LDC.64 R4, c[0x0][0x398] ;  /* 0x0000e600ff047b82 */ /* 0x000e240000000a00 */
[----:B0-----:R-:W-:-:S05]  /*01f0*/  IMAD.WIDE.U32 R4, R0, 0x4, R4 ;  /* 0x0000000400047825 */ /* 0x001fca00078e0004 */
[----:B------:R-:W2:Y:S02]  /*0200*/  LDG.E.CONSTANT R2, desc[UR16][R4.64] ;  /* 0x0000001004027981 */ /* 0x000ea4000c1e9900 */
[----:B--2---:R-:W-:-:S13]  /*0210*/  ISETP.GT.AND P0, PT, R2, -0x1, PT ;  /* 0xffffffff0200780c */ /* 0x004fda0003f04270 */
[----:B------:R-:W-:Y:S05]  /*0220*/  @P0 BRA `(.L_x_2) ;  /* 0x0000000000d00947 */ /* 0x000fea0003800000 */
[----:B------:R-:W0:Y:S02]  /*0230*/  LDC R9, c[0x0][0x3b0] ;  /* 0x0000ec00ff097b82 */ /* 0x000e240000000800 */
[----:B0-----:R-:W-:-:S04]  /*0240*/  IABS R7, R9 ;  /* 0x0000000900077213 */ /* 0x001fc80000000000 */
[----:B------:R-:W0:Y:S08]  /*0250*/  I2F.RP R2, R7 ;  /* 0x0000000700027306 */ /* 0x000e300000209400 */
[----:B0-----:R-:W0:Y:S02]  /*0260*/  MUFU.RCP R2, R2 ;  /* 0x0000000200027308 */ /* 0x001e240000001000 */
[----:B0-----:R-:W-:-:S06]  /*0270*/  VIADD R4, R2, 0xffffffe ;  /* 0x0ffffffe02047836 */ /* 0x001fcc0000000000 */
[----:B------:R0:W1:Y:S02]  /*0280*/  F2I.FTZ.U32.TRUNC.NTZ R5, R4 ;  /* 0x0000000400057305 */ /* 0x000064000021f000 */
[----:B0-----:R-:W-:Y:S02]  /*0290*/  IMAD.MOV.U32 R4, RZ, RZ, RZ ;  /* 0x000000ffff047224 */ /* 0x001fe400078e00ff */
[----:B-1----:R-:W-:-:S04]  /*02a0*/  IMAD.MOV R6, RZ, RZ, -R5 ;  /* 0x000000ffff067224 */ /* 0x002fc800078e0a05 */
[----:B------:R-:W-:Y:S01]  /*02b0*/  IMAD R11, R6, R7, RZ ;  /* 0x00000007060b7224 */ /* 0x000fe200078e02ff */
[----:B------:R-:W-:-:S03]  /*02c0*/  IABS R6, R0 ;  /* 0x0000000000067213 */ /* 0x000fc60000000000 */
[----:B------:R-:W-:-:S06]  /*02d0*/  IMAD.HI.U32 R5, R5, R11, R4 ;  /* 0x0000000b05057227 */ /* 0x000fcc00078e0004 */
[----:B------:R-:W-:-:S04]  /*02e0*/  IMAD.HI.U32 R5, R5, R6, RZ ;  /* 0x0000000605057227 */ /* 0x000fc800078e00ff */
[----:B------:R-:W-:-:S04]  /*02f0*/  IMAD.MOV R2, RZ, RZ, -R5 ;  /* 0x000000ffff027224 */ /* 0x000fc800078e0a05 */
[----:B------:R-:W-:-:S05]  /*0300*/  IMAD R2, R7, R2, R6 ;  /* 0x0000000207027224 */ /* 0x000fca00078e0206 */
[----:B------:R-:W-:-:S13]  /*0310*/  ISETP.GT.U32.AND P2, PT, R7, R2, PT ;  /* 0x000000020700720c */ /* 0x000fda0003f44070 */
[----:B------:R-:W-:Y:S02]  /*0320*/  @!P2 IMAD.IADD R2, R2, 0x1, -R7 ;  /* 0x000000010202a824 */ /* 0x000fe400078e0a07 */
[----:B------:R-:W-:Y:S01]  /*0330*/  @!P2 VIADD R5, R5, 0x1 ;  /* 0x000000010505a836 */ /* 0x000fe20000000000 */
[----:B------:R-:W-:Y:S02]  /*0340*/  ISETP.NE.AND P2, PT, R9, RZ, PT ;  /* 0x000000ff0900720c */ /* 0x000fe40003f45270 */
[----:B------:R-:W-:Y:S02]  /*0350*/  ISETP.GE.U32.AND P0, PT, R2, R7, PT ;  /* 0x000000070200720c */ /* 0x000fe40003f06070 */
[----:B------:R-:W-:-:S04]  /*0360*/  LOP3.LUT R2, R0, R9, RZ, 0x3c, !PT ;  /* 0x0000000900027212 */ /* 0x000fc800078e3cff */
[----:B------:R-:W-:-:S07]  /*0370*/  ISETP.GE.AND P1, PT, R2, RZ, PT ;  /* 0x000000ff0200720c */ /* 0x000fce0003f26270 */
[----:B------:R-:W-:-:S04]  /*0380*/  @P0 VIADD R5, R5, 0x1 ;  /* 0x0000000105050836 */ /* 0x000fc80000000000 */
[----:B------:R-:W-:-:S04]  /*0390*/  IMAD.MOV.U32 R2, RZ, RZ, R5 ;  /* 0x000000ffff027224 */ /* 0x000fc800078e0005 */
[----:B------:R-:W-:Y:S01]  /*03a0*/  @!P1 IMAD.MOV R2, RZ, RZ, -R2 ;  /* 0x000000ffff029224 */ /* 0x000fe200078e0a02 */
[----:B------:R-:W-:Y:S01]  /*03b0*/  @!P2 LOP3.LUT R2, RZ, R9, RZ, 0x33, !PT ;  /* 0x00000009ff02a212 */ /* 0x000fe200078e33ff */
[----:B------:R-:W-:Y:S06]  /*03c0*/  BRA `(.L_x_2) ;  /* 0x0000000000687947 */ /* 0x000fec0003800000 */
.L_x_1:
[----:B------:R-:W0:Y:S01]  /*03d0*/  LDC R7, c[0x0][0x3b0] ;  /* 0x0000ec00ff077b82 */ /* 0x000e220000000800 */
[----:B------:R-:W-:Y:S02]  /*03e0*/  IABS R8, R0 ;  /* 0x0000000000087213 */ /* 0x000fe40000000000 */
[----:B0-----:R-:W-:-:S04]  /*03f0*/  IABS R2, R7 ;  /* 0x0000000700027213 */ /* 0x001fc80000000000 */
[----:B------:R-:W0:Y:S08]  /*0400*/  I2F.RP R6, R2 ;  /* 0x0000000200067306 */ /* 0x000e300000209400 */
[----:B0-----:R-:W0:Y:S02]  /*0410*/  MUFU.RCP R6, R6 ;  /* 0x0000000600067308 */ /* 0x001e240000001000 */
[----:B0-----:R-:W-:-:S06]  /*0420*/  VIADD R4, R6, 0xffffffe ;  /* 0x0ffffffe06047836 */ /* 0x001fcc0000000000 */
[----:B------:R0:W1:Y:S02]  /*0430*/  F2I.FTZ.U32.TRUNC.NTZ R5, R4 ;  /* 0x0000000400057305 */ /* 0x000064000021f000 */
[----:B0-----:R-:W-:Y:S02]  /*0440*/  IMAD.MOV.U32 R4, RZ, RZ, RZ ;  /* 0x000000ffff047224 */ /* 0x001fe400078e00ff */
[----:B-1----:R-:W-:-:S04]  /*0450*/  IMAD.MOV R9, RZ, RZ, -R5 ;  /* 0x000000ffff097224 */ /* 0x002fc800078e0a05 */
[----:B------:R-:W-:-:S04]  /*0460*/  IMAD R9, R9, R2, RZ ;  /* 0x0000000209097224 */ /* 0x000fc800078e02ff */
[----:B------:R-:W-:-:S04]  /*0470*/  IMAD.HI.U32 R9, R5, R9, R4 ;  /* 0x0000000905097227 */ /* 0x000fc800078e0004 */
[----:B------:R-:W-:-:S04]  /*0480*/  IMAD.MOV.U32 R5, RZ, RZ, R8 ;  /* 0x000000ffff057224 */ /* 0x000fc800078e0008 */
        /* <DEDUP_REMOVED lines=13> */
[----:B------:R-:W-:-:S07]  /*0560*/  @!P2 LOP3.LUT R2, RZ, R7, RZ, 0x33, !PT ;  /* 0x00000007ff02a212 */ /* 0x000fce00078e33ff */
.L_x_2:
[----:B------:R-:W-:Y:S05]  /*0570*/  BSYNC.RECONVERGENT B0 ;  /* 0x0000000000007941 */ /* 0x000fea0003800200 */
.L_x_0:
[----:B------:R-:W0:Y:S01]  /*0580*/  LDC.64 R6, c[0x0][0x388] ;  /* 0x0000e200ff067b82 */ /* 0x000e220000000a00 */
[--C-:B------:R-:W-:Y:S01]  /*0590*/  IMAD R9, R2, UR4, R3.reuse ;  /* 0x0000000402097c24 */ /* 0x100fe2000f8e0203 */
[----:B------:R-:W1:Y:S01]  /*05a0*/  LDCU.128 UR8, c[0x3][URZ] ;  /* 0x00c00000ff0877ac */ /* 0x000e620008000c00 */
[----:B------:R-:W-:-:S05]  /*05b0*/  IMAD R5, R0, UR4, R3 ;  /* 0x0000000400057c24 */ /* 0x000fca000f8e0203 */
[----:B------:R-:W2:Y:S01]  /*05c0*/  LDC.64 R10, c[0x0][0x380] ;  /* 0x0000e000ff0a7b82 */ /* 0x000ea20000000a00 */
[----:B------:R-:W-:Y:S01]  /*05d0*/  IMAD.SHL.U32 R15, R3, 0x8, RZ ;  /* 0x00000008030f7824 */ /* 0x000fe200078e00ff */
[----:B------:R-:W3:Y:S01]  /*05e0*/  LDCU.128 UR12, c[0x3][0x10] ;  /* 0x00c00200ff0c77ac */ /* 0x000ee20008000c00 */
[----:B0-----:R-:W-:-:S05]  /*05f0*/  IMAD.WIDE R6, R9, 0x4, R6 ;  /* 0x0000000409067825 */ /* 0x001fca00078e0206 */
[----:B------:R-:W0:Y:S01]  /*0600*/  LDC.64 R8, c[0x0][0x390] ;  /* 0x0000e400ff087b82 */ /* 0x000e220000000a00 */
[----:B------:R-:W4:Y:S01]  /*0610*/  LDG.E.CONSTANT R4, desc[UR16][R6.64] ;  /* 0x0000001006047981 */ /* 0x000f22000c1e9900 */
[----:B--2---:R-:W-:-:S05]  /*0620*/  IMAD.WIDE R10, R5, 0x4, R10 ;  /* 0x00000004050a7825 */ /* 0x004fca00078e020a */
[----:B------:R-:W2:Y:S01]  /*0630*/  LDG.E.CONSTANT R5, desc[UR16][R10.64] ;  /* 0x000000100a057981 */ /* 0x000ea2000c1e9900 */
[----:B------:R-:W-:-:S04]  /*0640*/  IMAD R3, R2, UR19, R15 ;  /* 0x0000001302037c24 */ /* 0x000fc8000f8e020f */
[----:B0-----:R-:W-:-:S05]  /*0650*/  IMAD.WIDE R2, R3, 0x2, R8 ;  /* 0x0000000203027825 */ /* 0x001fca00078e0208 */
[----:B------:R-:W5:Y:S04]  /*0660*/  LDG.E.U16.CONSTANT R14, desc[UR16][R2.64+0x2] ;  /* 0x00000210020e7981 */ /* 0x000f68000c1e9500 */
[----:B------:R-:W5:Y:S04]  /*0670*/  LDG.E.U16.CONSTANT R13, desc[UR16][R2.64+0x4] ;  /* 0x00000410020d7981 */ /* 0x000f68000c1e9500 */
[----:B------:R-:W5:Y:S04]  /*0680*/  LDG.E.U16.CONSTANT R12, desc[UR16][R2.64+0x6] ;  /* 0x00000610020c7981 */ /* 0x000f68000c1e9500 */
[----:B------:R-:W5:Y:S04]  /*0690*/  LDG.E.U16.CONSTANT R9, desc[UR16][R2.64+0x8] ;  /* 0x0000081002097981 */ /* 0x000f68000c1e9500 */
[----:B------:R-:W5:Y:S04]  /*06a0*/  LDG.E.U16.CONSTANT R8, desc[UR16][R2.64+0xa] ;  /* 0x00000a1002087981 */ /* 0x000f68000c1e9500 */
[----:B------:R-:W5:Y:S04]  /*06b0*/  LDG.E.U16.CONSTANT R7, desc[UR16][R2.64+0xc] ;  /* 0x00000c1002077981 */ /* 0x000f68000c1e9500 */
[----:B------:R-:W5:Y:S04]  /*06c0*/  LDG.E.U16.CONSTANT R6, desc[UR16][R2.64] ;  /* 0x0000001002067981 */ /* 0x000f68000c1e9500 */
[----:B------:R0:W5:Y:S01]  /*06d0*/  LDG.E.U16.CONSTANT R10, desc[UR16][R2.64+0xe] ;  /* 0x00000e10020a7981 */ /* 0x000162000c1e9500 */
[----:B-1----:R-:W-:-:S02]  /*06e0*/  USHF.L.U32 UR6, UR9, 0x2, URZ ;  /* 0x0000000209067899 */ /* 0x002fc400080006ff */
[----:B------:R-:W-:Y:S02]  /*06f0*/  USHF.L.U32 UR5, UR8, 0x2, URZ ;  /* 0x0000000208057899 */ /* 0x000fe400080006ff */
[----:B------:R-:W-:Y:S02]  /*0700*/  USHF.L.U32 UR8, UR11, 0x2, URZ ;  /* 0x000000020b087899 */ /* 0x000fe400080006ff */
[----:B------:R-:W-:Y:S01]  /*0710*/  USHF.L.U32 UR7, UR10, 0x2, URZ ;  /* 0x000000020a077899 */ /* 0x000fe200080006ff */
[----:B0-----:R-:W0:Y:S01]  /*0720*/  LDC.64 R2, c[0x0][0x3a0] ;  /* 0x0000e800ff027b82 */ /* 0x001e220000000a00 */
[----:B------:R-:W-:Y:S01]  /*0730*/  IMAD R15, R0, UR19, R15 ;  /* 0x00000013000f7c24 */ /* 0x000fe2000f8e020f */
[----:B---3--:R-:W-:Y:S02]  /*0740*/  USHF.L.U32 UR9, UR12, 0x2, URZ ;  /* 0x000000020c097899 */ /* 0x008fe400080006ff */
[----:B------:R-:W-:Y:S02]  /*0750*/  USHF.L.U32 UR10, UR14, 0x2, URZ ;  /* 0x000000020e0a7899 */ /* 0x000fe400080006ff */
[----:B------:R-:W-:Y:S01]  /*0760*/  USHF.L.U32 UR11, UR15, 0x2, URZ ;  /* 0x000000020f0b7899 */ /* 0x000fe200080006ff */
[----:B0-----:R-:W-:Y:S01]  /*0770*/  IMAD.WIDE R2, R15, 0x2, R2 ;  /* 0x000000020f027825 */ /* 0x001fe200078e0202 */
[----:B----4-:R-:W-:-:S02]  /*0780*/  SHF.R.U32.HI R16, RZ, UR6, R4 ;  /* 0x00000006ff107c19 */ /* 0x010fc40008011604 */
[----:B------:R-:W-:Y:S02]  /*0790*/  SHF.R.U32.HI R18, RZ, UR8, R4 ;  /* 0x00000008ff127c19 */ /* 0x000fe40008011604 */
[----:B------:R-:W-:Y:S02]  /*07a0*/  LOP3.LUT R16, R16, 0xf, RZ, 0xc0, !PT ;  /* 0x0000000f10107812 */ /* 0x000fe400078ec0ff */
[--C-:B--2---:R-:W-:Y:S02]  /*07b0*/  SHF.R.U32.HI R11, RZ, UR6, R5.reuse ;  /* 0x00000006ff0b7c19 */ /* 0x104fe40008011605 */
[----:B------:R-:W-:Y:S02]  /*07c0*/  SHF.R.U32.HI R17, RZ, UR8, R5 ;  /* 0x00000008ff117c19 */ /* 0x000fe40008011605 */
[----:B------:R-:W-:Y:S02]  /*07d0*/  LOP3.LUT R11, R11, 0xf, RZ, 0xc0, !PT ;  /* 0x0000000f0b0b7812 */ /* 0x000fe400078ec0ff */
[----:B------:R-:W-:-:S02]  /*07e0*/  LOP3.LUT R19, R18, 0xf, RZ, 0xc0, !PT ;  /* 0x0000000f12137812 */ /* 0x000fc400078ec0ff */
[----:B------:R-:W-:Y:S01]  /*07f0*/  LOP3.LUT R18, R17, 0xf, RZ, 0xc0, !PT ;  /* 0x0000000f11127812 */ /* 0x000fe200078ec0ff */
[----:B------:R-:W-:Y:S01]  /*0800*/  IMAD.IADD R16, R11, 0x1, -R16 ;  /* 0x000000010b107824 */ /* 0x000fe200078e0a10 */
[----:B------:R-:W-:Y:S02]  /*0810*/  SHF.R.U32.HI R11, RZ, UR7, R4 ;  /* 0x00000007ff0b7c19 */ /* 0x000fe40008011604 */
[----:B------:R-:W-:Y:S01]  /*0820*/  SHF.R.U32.HI R0, RZ, UR7, R5 ;  /* 0x00000007ff007c19 */ /* 0x000fe20008011605 */
[----:B------:R-:W-:Y:S01]  /*0830*/  IMAD.IADD R18, R18, 0x1, -R19 ;  /* 0x0000000112127824 */ /* 0x000fe200078e0a13 */
[----:B------:R-:W-:Y:S02]  /*0840*/  LOP3.LUT R11, R11, 0xf, RZ, 0xc0, !PT ;  /* 0x0000000f0b0b7812 */ /* 0x000fe400078ec0ff */
[----:B------:R-:W-:Y:S01]  /*0850*/  LOP3.LUT R0, R0, 0xf, RZ, 0xc0, !PT ;  /* 0x0000000f00007812 */ /* 0x000fe200078ec0ff */
[----:B-----5:R-:W-:Y:S01]  /*0860*/  HADD2.F32 R19, -RZ, R14.H0_H0 ;  /* 0x2000000eff137230 */ /* 0x020fe20000004100 */
[----:B------:R-:W-:-:S03]  /*0870*/  I2FP.F32.S32 R18, R18 ;  /* 0x0000001200127245 */ /* 0x000fc60000201400 */
[----:B------:R-:W-:Y:S02]  /*0880*/  IMAD.IADD R17, R0, 0x1, -R11 ;  /* 0x0000000100117824 */ /* 0x000fe400078e0a0b */
[----:B------:R-:W-:Y:S01]  /*0890*/  HADD2.F32 R14, -RZ, R13.H0_H0 ;  /* 0x2000000dff0e7230 */ /* 0x000fe20000004100 */
[----:B------:R-:W-:Y:S01]  /*08a0*/  SHF.R.U32.HI R21, RZ, UR9, R4 ;  /* 0x00000009ff157c19 */ /* 0x000fe20008011604 */
[----:B------:R-:W-:Y:S01]  /*08b0*/  HADD2.F32 R13, -RZ, R12.H0_H0 ;  /* 0x2000000cff0d7230 */ /* 0x000fe20000004100 */
[----:B------:R-:W-:Y:S01]  /*08c0*/  SHF.R.U32.HI R20, RZ, UR9, R5 ;  /* 0x00000009ff147c19 */ /* 0x000fe20008011605 */
[----:B------:R-:W-:Y:S01]  /*08d0*/  USHF.L.U32 UR6, UR13, 0x2, URZ ;  /* 0x000000020d067899 */ /* 0x000fe200080006ff */
[----:B------:R-:W-:Y:S02]  /*08e0*/  LOP3.LUT R21, R21, 0xf, RZ, 0xc0, !PT ;  /* 0x0000000f15157812 */ /* 0x000fe400078ec0ff */
[----:B------:R-:W-:Y:S01]  /*08f0*/  LOP3.LUT R20, R20, 0xf, RZ, 0xc0, !PT ;  /* 0x0000000f14147812 */ /* 0x000fe200078ec0ff */
[----:B------:R-:W-:Y:S01]  /*0900*/  FMUL R13, R18, R13 ;  /* 0x0000000d120d7220 */ /* 0x000fe20000400000 */
[----:B------:R-:W-:-:S02]  /*0910*/  I2FP.F32.S32 R17, R17 ;  /* 0x0000001100117245 */ /* 0x000fc40000201400 */
[--C-:B------:R-:W-:Y:S01]  /*0920*/  SHF.R.U32.HI R23, RZ, UR6, R4.reuse ;  /* 0x00000006ff177c19 */ /* 0x100fe20008011604 */
[----:B------:R-:W-:Y:S01]  /*0930*/  IMAD.IADD R0, R20, 0x1, -R21 ;  /* 0x0000000114007824 */ /* 0x000fe200078e0a15 */
[----:B------:R-:W-:Y:S01]  /*0940*/  F2FP.F16.F32.PACK_AB R15, RZ, R13 ;  /* 0x0000000dff0f723e */ /* 0x000fe200000000ff */
[----:B------:R-:W-:Y:S01]  /*0950*/  FMUL R14, R17, R14 ;  /* 0x0000000e110e7220 */ /* 0x000fe20000400000 */
[--C-:B------:R-:W-:Y:S02]  /*0960*/  SHF.R.U32.HI R21, RZ, UR10, R4.reuse ;  /* 0x0000000aff157c19 */ /* 0x100fe40008011604 */
[--C-:B------:R-:W-:Y:S02]  /*0970*/  SHF.R.U32.HI R13, RZ, UR5, R4.reuse ;  /* 0x00000005ff0d7c19 */ /* 0x100fe40008011604 */
[----:B------:R-:W-:Y:S02]  /*0980*/  SHF.R.U32.HI R17, RZ, UR11, R4 ;  /* 0x0000000bff117c19 */ /* 0x000fe40008011604 */
[----:B------:R-:W-:-:S02]  /*0990*/  SHF.R.U32.HI R22, RZ, UR6, R5 ;  /* 0x00000006ff167c19 */ /* 0x000fc40008011605 */
[--C-:B------:R-:W-:Y:S02]  /*09a0*/  SHF.R.U32.HI R20, RZ, UR10, R5.reuse ;  /* 0x0000000aff147c19 */ /* 0x100fe40008011605 */
[--C-:B------:R-:W-:Y:S02]  /*09b0*/  SHF.R.U32.HI R4, RZ, UR5, R5.reuse ;  /* 0x00000005ff047c19 */ /* 0x100fe40008011605 */
[----:B------:R-:W-:Y:S02]  /*09c0*/  SHF.R.U32.HI R5, RZ, UR11, R5 ;  /* 0x0000000bff057c19 */ /* 0x000fe40008011605 */
[----:B------:R-:W-:Y:S02]  /*09d0*/  LOP3.LUT R23, R23, 0xf, RZ, 0xc0, !PT ;  /* 0x0000000f17177812 */ /* 0x000fe400078ec0ff */
[----:B------:R-:W-:Y:S02]  /*09e0*/  LOP3.LUT R22, R22, 0xf, RZ, 0xc0, !PT ;  /* 0x0000000f16167812 */ /* 0x000fe400078ec0ff */
[----:B------:R-:W-:-:S02]  /*09f0*/  LOP3.LUT R21, R21, 0xf, RZ, 0xc0, !PT ;  /* 0x0000000f15157812 */ /* 0x000fc400078ec0ff */
[----:B------:R-:W-:Y:S02]  /*0a00*/  LOP3.LUT R12, R20, 0xf, RZ, 0xc0, !PT ;  /* 0x0000000f140c7812 */ /* 0x000fe400078ec0ff */
[----:B------:R-:W-:Y:S02]  /*0a10*/  LOP3.LUT R13, R13, 0xf, RZ, 0xc0, !PT ;  /* 0x0000000f0d0d7812 */ /* 0x000fe400078ec0ff */
[----:B------:R-:W-:Y:S02]  /*0a20*/  LOP3.LUT R18, R17, 0xf, RZ, 0xc0, !PT ;  /* 0x0000000f11127812 */ /* 0x000fe400078ec0ff */
[----:B------:R-:W-:Y:S02]  /*0a30*/  LOP3.LUT R4, R4, 0xf, RZ, 0xc0, !PT ;  /* 0x0000000f04047812 */ /* 0x000fe400078ec0ff */
[----:B------:R-:W-:Y:S01]  /*0a40*/  LOP3.LUT R5, R5, 0xf, RZ, 0xc0, !PT ;  /* 0x0000000f05057812 */ /* 0x000fe200078ec0ff */
[----:B------:R-:W-:Y:S02]  /*0a50*/  IMAD.IADD R11, R22, 0x1, -R23 ;  /* 0x00000001160b7824 */ /* 0x000fe400078e0a17 */
[----:B------:R-:W-:-:S02]  /*0a60*/  IMAD.IADD R12, R12, 0x1, -R21 ;  /* 0x000000010c0c7824 */ /* 0x000fc400078e0a15 */
[----:B------:R-:W-:Y:S02]  /*0a70*/  IMAD.IADD R4, R4, 0x1, -R13 ;  /* 0x0000000104047824 */ /* 0x000fe400078e0a0d */
[----:B------:R-:W-:Y:S01]  /*0a80*/  IMAD.IADD R18, R5, 0x1, -R18 ;  /* 0x0000000105127824 */ /* 0x000fe200078e0a12 */
[----:B------:R-:W-:Y:S01]  /*0a90*/  I2FP.F32.S32 R16, R16 ;  /* 0x0000001000107245 */ /* 0x000fe20000201400 */
[----:B------:R-:W-:Y:S01]  /*0aa0*/  HADD2.F32 R9, -RZ, R9.H0_H0 ;  /* 0x20000009ff097230 */ /* 0x000fe20000004100 */
        /* <DEDUP_REMOVED lines=9> */
[----:B------:R-:W-:Y:S01]  /*0b40*/  FMUL R16, R16, R19 ;  /* 0x0000001310107220 */ /* 0x000fe20000400000 */
[----:B------:R-:W-:Y:S01]  /*0b50*/  FMUL R0, R0, R9 ;  /* 0x0000000900007220 */ /* 0x000fe20000400000 */
[----:B------:R-:W-:Y:S01]  /*0b60*/  FMUL R8, R11, R8 ;  /* 0x000000080b087220 */ /* 0x000fe20000400000 */
[----:B------:R-:W-:Y:S01]  /*0b70*/  FMUL R7, R12, R7 ;  /* 0x000000070c077220 */ /* 0x000fe20000400000 */
[----:B------:R-:W-:Y:S01]  /*0b80*/  FMUL R4, R4, R5 ;  /* 0x0000000504047220 */ /* 0x000fe20000400000 */
[----:B------:R-:W-:Y:S01]  /*0b90*/  FMUL R13, R18, R13 ;  /* 0x0000000d120d7220 */ /* 0x000fe20000400000 */
[----:B------:R-:W-:-:S02]  /*0ba0*/  F2FP.F16.F32.PACK_AB R16, RZ, R16 ;  /* 0x00000010ff10723e */ /* 0x000fc400000000ff */
[----:B------:R-:W-:Y:S02]  /*0bb0*/  F2FP.F16.F32.PACK_AB R14, RZ, R14 ;  /* 0x0000000eff0e723e */ /* 0x000fe400000000ff */
[----:B------:R-:W-:Y:S02]  /*0bc0*/  F2FP.F16.F32.PACK_AB R0, RZ, R0 ;  /* 0x00000000ff00723e */ /* 0x000fe400000000ff */
[----:B------:R-:W-:Y:S02]  /*0bd0*/  F2FP.F16.F32.PACK_AB R8, RZ, R8 ;  /* 0x00000008ff08723e */ /* 0x000fe400000000ff */
[----:B------:R-:W-:Y:S02]  /*0be0*/  F2FP.F16.F32.PACK_AB R7, RZ, R7 ;  /* 0x00000007ff07723e */ /* 0x000fe400000000ff */
[----:B------:R-:W-:Y:S02]  /*0bf0*/  F2FP.F16.F32.PACK_AB R4, RZ, R4 ;  /* 0x00000004ff04723e */ /* 0x000fe400000000ff */
[----:B------:R-:W-:Y:S01]  /*0c00*/  F2FP.F16.F32.PACK_AB R13, RZ, R13 ;  /* 0x0000000dff0d723e */ /* 0x000fe200000000ff */
[----:B------:R-:W-:Y:S04]  /*0c10*/  STG.E.U16 desc[UR16][R2.64+0x2], R16 ;  /* 0x0000021002007986 */ /* 0x000fe8000c101510 */
[----:B------:R-:W-:Y:S04]  /*0c20*/  STG.E.U16 desc[UR16][R2.64+0x4], R14 ;  /* 0x0000040e02007986 */ /* 0x000fe8000c101510 */
[----:B------:R-:W-:Y:S04]  /*0c30*/  STG.E.U16 desc[UR16][R2.64+0x6], R15 ;  /* 0x0000060f02007986 */ /* 0x000fe8000c101510 */
[----:B------:R-:W-:Y:S04]  /*0c40*/  STG.E.U16 desc[UR16][R2.64+0x8], R0 ;  /* 0x0000080002007986 */ /* 0x000fe8000c101510 */
[----:B------:R-:W-:Y:S04]  /*0c50*/  STG.E.U16 desc[UR16][R2.64+0xa], R8 ;  /* 0x00000a0802007986 */ /* 0x000fe8000c101510 */
[----:B------:R-:W-:Y:S04]  /*0c60*/  STG.E.U16 desc[UR16][R2.64+0xc], R7 ;  /* 0x00000c0702007986 */ /* 0x000fe8000c101510 */
[----:B------:R-:W-:Y:S04]  /*0c70*/  STG.E.U16 desc[UR16][R2.64], R4 ;  /* 0x0000000402007986 */ /* 0x000fe8000c101510 */
[----:B------:R-:W-:Y:S01]  /*0c80*/  STG.E.U16 desc[UR16][R2.64+0xe], R13 ;  /* 0x00000e0d02007986 */ /* 0x000fe2000c101510 */
[----:B------:R-:W-:Y:S05]  /*0c90*/  EXIT ;  /* 0x000000000000794d */ /* 0x000fea0003800000 */
.L_x_3:
[----:B------:R-:W-:-:S00]  /*0ca0*/  BRA `(.L_x_3) ;  /* 0xfffffffc00fc7947 */ /* 0x000fc0000383ffff */
[----:B------:R-:W-:-:S00]  /*0cb0*/  NOP ;  /* 0x0000000000007918 */ /* 0x000fc00000000000 */
        /* <DEDUP_REMOVED lines=12> */
.L_x_4:


//--------------------- .nv.shared.reserved.0     --------------------------
	.section	.nv.shared.reserved.0,"aw",@nobits
	.weak		__nv_reservedSMEM_offset_0_alias
	.size		__nv_reservedSMEM_offset_0_alias, 0, 64
	.other		__nv_reservedSMEM_offset_0_alias,@"STO_CUDA_RESERVED_SHARED STV_DEFAULT"
__nv_reservedSMEM_offset_0_alias:
	.zero		0
	.zero		64


//--------------------- .nv.constant0.dequantize_awq_kernel --------------------------
	.section	.nv.constant0.dequantize_awq_kernel,"a",@progbits
	.sectionflags	@""
	.align	4
.nv.constant0.dequantize_awq_kernel:
	.zero		948


//--------------------- SYMBOLS --------------------------

	.type		.nv.reservedSmem.offset0,@object
	.size		.nv.reservedSmem.offset0,0x4
